	.headerflags	@"EF_CUDA_TEXMODE_UNIFIED EF_CUDA_64BIT_ADDRESS EF_CUDA_SM86 EF_CUDA_VIRTUAL_SM(EF_CUDA_SM86)"
	.elftype	@"ET_EXEC"


//--------------------- .nv.info                  --------------------------
	.section	.nv.info,"",@"SHT_CUDA_INFO"
	.align	4


	//----- nvinfo : EIATTR_REGCOUNT
	.align		4
        /*0000*/ 	.byte	0x04, 0x2f
        /*0002*/ 	.short	(.L_5 - .L_4)
	.align		4
.L_4:
        /*0004*/ 	.word	index@(triton_per_fused_add_embedding_mean_mul_pow_rsqrt_8)
        /*0008*/ 	.word	0x00000026


	//----- nvinfo : EIATTR_FRAME_SIZE
	.align		4
.L_5:
        /*000c*/ 	.byte	0x04, 0x11
        /*000e*/ 	.short	(.L_7 - .L_6)
	.align		4
.L_6:
        /*0010*/ 	.word	index@(triton_per_fused_add_embedding_mean_mul_pow_rsqrt_8)
        /*0014*/ 	.word	0x00000000


	//----- nvinfo : EIATTR_MIN_STACK_SIZE
	.align		4
.L_7:
        /*0018*/ 	.byte	0x04, 0x12
        /*001a*/ 	.short	(.L_9 - .L_8)
	.align		4
.L_8:
        /*001c*/ 	.word	index@(triton_per_fused_add_embedding_mean_mul_pow_rsqrt_8)
        /*0020*/ 	.word	0x00000000
.L_9:


//--------------------- .nv.info.triton_per_fused_add_embedding_mean_mul_pow_rsqrt_8 --------------------------
	.section	.nv.info.triton_per_fused_add_embedding_mean_mul_pow_rsqrt_8,"",@"SHT_CUDA_INFO"
	.sectionflags	@""
	.align	4


	//----- nvinfo : EIATTR_CUDA_API_VERSION
	.align		4
        /*0000*/ 	.byte	0x04, 0x37
        /*0002*/ 	.short	(.L_11 - .L_10)
.L_10:
        /*0004*/ 	.word	0x00000080


	//----- nvinfo : EIATTR_SW2861232_WAR
	.align		4
.L_11:
        /*0008*/ 	.byte	0x01, 0x35
	.zero		2


	//----- nvinfo : EIATTR_PARAM_CBANK
	.align		4
        /*000c*/ 	.byte	0x04, 0x0a
        /*000e*/ 	.short	(.L_13 - .L_12)
	.align		4
.L_12:
        /*0010*/ 	.word	index@(.nv.constant0.triton_per_fused_add_embedding_mean_mul_pow_rsqrt_8)
        /*0014*/ 	.short	0x0160
        /*0016*/ 	.short	0x0040


	//----- nvinfo : EIATTR_CBANK_PARAM_SIZE
	.align		4
.L_13:
        /*0018*/ 	.byte	0x03, 0x19
        /*001a*/ 	.short	0x0040


	//----- nvinfo : EIATTR_KPARAM_INFO
	.align		4
        /*001c*/ 	.byte	0x04, 0x17
        /*001e*/ 	.short	(.L_15 - .L_14)
.L_14:
        /*0020*/ 	.word	0x00000000
        /*0024*/ 	.short	0x0008
        /*0026*/ 	.short	0x0038
        /*0028*/ 	.byte	0x00, 0xf4, 0x21, 0x00


	//----- nvinfo : EIATTR_KPARAM_INFO
	.align		4
.L_15:
        /*002c*/ 	.byte	0x04, 0x17
        /*002e*/ 	.short	(.L_17 - .L_16)
.L_16:
        /*0030*/ 	.word	0x00000000
        /*0034*/ 	.short	0x0007
        /*0036*/ 	.short	0x0034
        /*0038*/ 	.byte	0x00, 0xf0, 0x11, 0x00


	//----- nvinfo : EIATTR_KPARAM_INFO
	.align		4
.L_17:
        /*003c*/ 	.byte	0x04, 0x17
        /*003e*/ 	.short	(.L_19 - .L_18)
.L_18:
        /*0040*/ 	.word	0x00000000
        /*0044*/ 	.short	0x0006
        /*0046*/ 	.short	0x0030
        /*0048*/ 	.byte	0x00, 0xf0, 0x11, 0x00


	//----- nvinfo : EIATTR_KPARAM_INFO
	.align		4
.L_19:
        /*004c*/ 	.byte	0x04, 0x17
        /*004e*/ 	.short	(.L_21 - .L_20)
.L_20:
        /*0050*/ 	.word	0x00000000
        /*0054*/ 	.short	0x0005
        /*0056*/ 	.short	0x0028
        /*0058*/ 	.byte	0x00, 0xf4, 0x21, 0x00


	//----- nvinfo : EIATTR_KPARAM_INFO
	.align		4
.L_21:
        /*005c*/ 	.byte	0x04, 0x17
        /*005e*/ 	.short	(.L_23 - .L_22)
.L_22:
        /*0060*/ 	.word	0x00000000
        /*0064*/ 	.short	0x0004
        /*0066*/ 	.short	0x0020
        /*0068*/ 	.byte	0x00, 0xf4, 0x21, 0x00


	//----- nvinfo : EIATTR_KPARAM_INFO
	.align		4
.L_23:
        /*006c*/ 	.byte	0x04, 0x17
        /*006e*/ 	.short	(.L_25 - .L_24)
.L_24:
        /*0070*/ 	.word	0x00000000
        /*0074*/ 	.short	0x0003
        /*0076*/ 	.short	0x0018
        /*0078*/ 	.byte	0x00, 0xf4, 0x21, 0x00


	//----- nvinfo : EIATTR_KPARAM_INFO
	.align		4
.L_25:
        /*007c*/ 	.byte	0x04, 0x17
        /*007e*/ 	.short	(.L_27 - .L_26)
.L_26:
        /*0080*/ 	.word	0x00000000
        /*0084*/ 	.short	0x0002
        /*0086*/ 	.short	0x0010
        /*0088*/ 	.byte	0x00, 0xf4, 0x21, 0x00


	//----- nvinfo : EIATTR_KPARAM_INFO
	.align		4
.L_27:
        /*008c*/ 	.byte	0x04, 0x17
        /*008e*/ 	.short	(.L_29 - .L_28)
.L_28:
        /*0090*/ 	.word	0x00000000
        /*0094*/ 	.short	0x0001
        /*0096*/ 	.short	0x0008
        /*0098*/ 	.byte	0x00, 0xf4, 0x21, 0x00


	//----- nvinfo : EIATTR_KPARAM_INFO
	.align		4
.L_29:
        /*009c*/ 	.byte	0x04, 0x17
        /*009e*/ 	.short	(.L_31 - .L_30)
.L_30:
        /*00a0*/ 	.word	0x00000000
        /*00a4*/ 	.short	0x0000
        /*00a6*/ 	.short	0x0000
        /*00a8*/ 	.byte	0x00, 0xf4, 0x21, 0x00


	//----- nvinfo : EIATTR_MAXREG_COUNT
	.align		4
.L_31:
        /*00ac*/ 	.byte	0x03, 0x1b
        /*00ae*/ 	.short	0x00ff


	//----- nvinfo : EIATTR_EXTERNS
	.align		4
        /*00b0*/ 	.byte	0x04, 0x0f
        /*00b2*/ 	.short	(.L_33 - .L_32)


	//   ....[0]....
	.align		4
.L_32:
        /*00b4*/ 	.word	index@(__assertfail)


	//----- nvinfo : EIATTR_COOP_GROUP_MASK_REGIDS
	.align		4
.L_33:
        /*00b8*/ 	.byte	0x04, 0x29
        /*00ba*/ 	.short	(.L_35 - .L_34)


	//   ....[0]....
.L_34:
        /*00bc*/ 	.word	0xffffffff


	//   ....[1]....
        /*00c0*/ 	.word	0xffffffff


	//   ....[2]....
        /*00c4*/ 	.word	0xffffffff


	//   ....[3]....
        /*00c8*/ 	.word	0xffffffff


	//   ....[4]....
        /*00cc*/ 	.word	0xffffffff


	//   ....[5]....
        /*00d0*/ 	.word	0xffffffff


	//   ....[6]....
        /*00d4*/ 	.word	0xffffffff


	//----- nvinfo : EIATTR_COOP_GROUP_INSTR_OFFSETS
	.align		4
.L_35:
        /*00d8*/ 	.byte	0x04, 0x28
        /*00da*/ 	.short	(.L_37 - .L_36)


	//   ....[0]....
.L_36:
        /*00dc*/ 	.word	0x000004d0


	//   ....[1]....
        /*00e0*/ 	.word	0x00000500


	//   ....[2]....
        /*00e4*/ 	.word	0x00000530


	//   ....[3]....
        /*00e8*/ 	.word	0x00000550


	//   ....[4]....
        /*00ec*/ 	.word	0x00000570


	//   ....[5]....
        /*00f0*/ 	.word	0x000005f0


	//   ....[6]....
        /*00f4*/ 	.word	0x00000610


	//----- nvinfo : EIATTR_SYSCALL_OFFSETS
	.align		4
.L_37:
        /*00f8*/ 	.byte	0x04, 0x46
        /*00fa*/ 	.short	(.L_39 - .L_38)


	//   ....[0]....
.L_38:
        /*00fc*/ 	.word	0x00000340


	//----- nvinfo : EIATTR_EXIT_INSTR_OFFSETS
	.align		4
.L_39:
        /*0100*/ 	.byte	0x04, 0x1c
        /*0102*/ 	.short	(.L_41 - .L_40)


	//   ....[0]....
.L_40:
        /*0104*/ 	.word	0x00000730


	//   ....[1]....
        /*0108*/ 	.word	0x00000750


	//----- nvinfo : EIATTR_REQNTID
	.align		4
.L_41:
        /*010c*/ 	.byte	0x04, 0x10
        /*010e*/ 	.short	(.L_43 - .L_42)
.L_42:
        /*0110*/ 	.word	0x00000080
        /*0114*/ 	.word	0x00000001
        /*0118*/ 	.word	0x00000001


	//----- nvinfo : EIATTR_CRS_STACK_SIZE
	.align		4
.L_43:
        /*011c*/ 	.byte	0x04, 0x1e
        /*011e*/ 	.short	(.L_45 - .L_44)
.L_44:
        /*0120*/ 	.word	0x00000000
.L_45:


//--------------------- .nv.callgraph             --------------------------
	.section	.nv.callgraph,"",@"SHT_CUDA_CALLGRAPH"
	.align	4
	.sectionentsize	8
	.align		4
        /*0000*/ 	.word	0x00000000
	.align		4
        /*0004*/ 	.word	0xffffffff
	.align		4
        /*0008*/ 	.word	index@(triton_per_fused_add_embedding_mean_mul_pow_rsqrt_8)
	.align		4
        /*000c*/ 	.word	index@(__assertfail)
	.align		4
        /*0010*/ 	.word	0x00000000
	.align		4
        /*0014*/ 	.word	0xfffffffe
	.align		4
        /*0018*/ 	.word	0x00000000
	.align		4
        /*001c*/ 	.word	0xfffffffd
	.align		4
        /*0020*/ 	.word	0x00000000
	.align		4
        /*0024*/ 	.word	0xfffffffc


//--------------------- .nv.rel.action            --------------------------
	.section	.nv.rel.action,"",@"SHT_CUDA_RELOCINFO"
	.align	8
	.sectionentsize	8
        /*0000*/ 	.byte	0x73, 0x00, 0x00, 0x00, 0x00, 0x00, 0x00, 0x00, 0x00, 0x00, 0x00, 0x11, 0x25, 0x00, 0x05, 0x36


//--------------------- .nv.constant4             --------------------------
	.section	.nv.constant4,"a",@progbits
	.align	8
	.align		8
.nv.constant4:
        /*0000*/ 	.dword	__assertfail
	.align		8
        /*0008*/ 	.dword	assertFunc_0
	.align		8
        /*0010*/ 	.dword	assertFile_0
	.align		8
        /*0018*/ 	.dword	assertMessage_0
	.align		8
        /*0020*/ 	.dword	_$_str


//--------------------- .nv.constant0.triton_per_fused_add_embedding_mean_mul_pow_rsqrt_8 --------------------------
	.section	.nv.constant0.triton_per_fused_add_embedding_mean_mul_pow_rsqrt_8,"a",@progbits
	.sectionflags	@""
	.align	4
.nv.constant0.triton_per_fused_add_embedding_mean_mul_pow_rsqrt_8:
	.zero		416


//--------------------- .text.triton_per_fused_add_embedding_mean_mul_pow_rsqrt_8 --------------------------
	.section	.text.triton_per_fused_add_embedding_mean_mul_pow_rsqrt_8,"ax",@progbits
	.sectionflags	@"SHF_BARRIERS=1"
	.sectioninfo	@"SHI_REGISTERS=38"
	.align	128
        .global         triton_per_fused_add_embedding_mean_mul_pow_rsqrt_8
        .type           triton_per_fused_add_embedding_mean_mul_pow_rsqrt_8,@function
        .size           triton_per_fused_add_embedding_mean_mul_pow_rsqrt_8,(.L_x_2 - triton_per_fused_add_embedding_mean_mul_pow_rsqrt_8)
        .other          triton_per_fused_add_embedding_mean_mul_pow_rsqrt_8,@"STO_CUDA_ENTRY STV_DEFAULT"
triton_per_fused_add_embedding_mean_mul_pow_rsqrt_8:
.text.triton_per_fused_add_embedding_mean_mul_pow_rsqrt_8:
[----:B------:R-:W-:Y:S02]  /*0000*/  MOV R1, c[0x0][0x28] ;  /* 0x00000a0000017a02 */ /* 0x000fe40000000f00 */
[----:B------:R-:W0:Y:S01]  /*0010*/  S2R R22, SR_CTAID.X ;  /* 0x0000000000167919 */ /* 0x000e220000002500 */
[----:B------:R-:W-:Y:S01]  /*0020*/  MOV R35, 0x8 ;  /* 0x0000000800237802 */ /* 0x000fe20000000f00 */
[----:B------:R-:W-:Y:S02]  /*0030*/  UMOV UR6, 0x0 ;  /* 0x0000000000067882 */ /* 0x000fe40000000000 */
[----:B------:R-:W1:Y:S01]  /*0040*/  S2R R23, SR_TID.X ;  /* 0x0000000000177919 */ /* 0x000e620000002100 */
[----:B------:R-:W-:Y:S01]  /*0050*/  UMOV UR7, 0x14f00000 ;  /* 0x14f0000000077882 */ /* 0x000fe20000000000 */
[----:B0-----:R-:W-:-:S06]  /*0060*/  IMAD.WIDE.U32 R34, R22, R35, c[0x0][0x160] ;  /* 0x0000580016227625 */ /* 0x001fcc00078e0023 */
[----:B------:R-:W2:Y:S01]  /*0070*/  LDG.E.EL.64 R34, desc[UR6][R34.64] ;  /* 0x0000000622227981 */ /* 0x000ea2200c2e1b00 */
[----:B-1----:R-:W-:Y:S01]  /*0080*/  SHF.L.U32 R33, R23, 0x2, RZ ;  /* 0x0000000217217819 */ /* 0x002fe200000006ff */
[----:B------:R-:W-:Y:S01]  /*0090*/  CS2R R28, SRZ ;  /* 0x00000000001c7805 */ /* 0x000fe2000001ff00 */
[----:B------:R-:W-:Y:S01]  /*00a0*/  MOV R5, 0x4 ;  /* 0x0000000400057802 */ /* 0x000fe20000000f00 */
[----:B------:R-:W-:Y:S01]  /*00b0*/  CS2R R30, SRZ ;  /* 0x00000000001e7805 */ /* 0x000fe2000001ff00 */
[----:B------:R-:W-:Y:S01]  /*00c0*/  LOP3.LUT R33, R33, 0x1fc, RZ, 0xc0, !PT ;  /* 0x000001fc21217812 */ /* 0x000fe200078ec0ff */
[----:B------:R-:W-:Y:S01]  /*00d0*/  CS2R R24, SRZ ;  /* 0x0000000000187805 */ /* 0x000fe2000001ff00 */
[----:B------:R-:W-:Y:S01]  /*00e0*/  CS2R R26, SRZ ;  /* 0x00000000001a7805 */ /* 0x000fe2000001ff00 */
[----:B------:R-:W-:Y:S01]  /*00f0*/  ULDC.64 UR4, c[0x0][0x118] ;  /* 0x0000460000047ab9 */ /* 0x000fe20000000a00 */
[C---:B------:R-:W-:Y:S01]  /*0100*/  ISETP.GE.U32.AND P1, PT, R33.reuse, 0x180, PT ;  /* 0x000001802100780c */ /* 0x040fe20003f26070 */
[----:B------:R-:W-:Y:S01]  /*0110*/  IMAD R22, R22, 0x180, R33 ;  /* 0x0000018016167824 */ /* 0x000fe200078e0221 */
[----:B------:R-:W-:Y:S01]  /*0120*/  CS2R R16, SRZ ;  /* 0x0000000000107805 */ /* 0x000fe2000001ff00 */
[----:B------:R-:W-:Y:S01]  /*0130*/  IMAD.WIDE.U32 R6, R33, R5, c[0x0][0x180] ;  /* 0x0000600021067625 */ /* 0x000fe200078e0005 */
[----:B------:R-:W-:-:S03]  /*0140*/  CS2R R18, SRZ ;  /* 0x0000000000127805 */ /* 0x000fc6000001ff00 */
[----:B------:R-:W-:-:S04]  /*0150*/  IMAD.WIDE R2, R22, R5, c[0x0][0x170] ;  /* 0x00005c0016027625 */ /* 0x000fc800078e0205 */
[----:B------:R-:W-:Y:S02]  /*0160*/  IMAD.WIDE R4, R22, R5, c[0x0][0x178] ;  /* 0x00005e0016047625 */ /* 0x000fe400078e0205 */
[----:B------:R0:W5:Y:S04]  /*0170*/  @!P1 LDG.E.128 R28, [R2.64] ;  /* 0x00000004021c9981 */ /* 0x000168000c1e1d00 */
[----:B------:R0:W5:Y:S04]  /*0180*/  @!P1 LDG.E.128 R24, [R4.64] ;  /* 0x0000000404189981 */ /* 0x000168000c1e1d00 */
[----:B------:R0:W5:Y:S01]  /*0190*/  @!P1 LDG.E.EL.128 R16, desc[UR6][R6.64] ;  /* 0x0000000606109981 */ /* 0x000162200c2e1d00 */
[----:B--2---:R-:W-:-:S02]  /*01a0*/  IADD3 R9, P2, R34, 0x7d80, RZ ;  /* 0x00007d8022097810 */ /* 0x004fc40007f5e0ff */
[----:B------:R-:W-:-:S03]  /*01b0*/  ISETP.GE.AND P0, PT, R35, RZ, PT ;  /* 0x000000ff2300720c */ /* 0x000fc60003f06270 */
[----:B------:R-:W-:Y:S01]  /*01c0*/  IMAD.X R11, RZ, RZ, R35, P2 ;  /* 0x000000ffff0b7224 */ /* 0x000fe200010e0623 */
[----:B------:R-:W-:-:S04]  /*01d0*/  SEL R32, R9, R34, !P0 ;  /* 0x0000002209207207 */ /* 0x000fc80004000000 */
[----:B------:R-:W-:Y:S02]  /*01e0*/  SEL R34, R11, R35, !P0 ;  /* 0x000000230b227207 */ /* 0x000fe40004000000 */
[----:B------:R-:W-:-:S04]  /*01f0*/  ISETP.GE.U32.AND P0, PT, R32, 0x7d80, PT ;  /* 0x00007d802000780c */ /* 0x000fc80003f06070 */
[----:B------:R-:W-:-:S13]  /*0200*/  ISETP.GE.U32.AND.EX P0, PT, R34, RZ, PT, P0 ;  /* 0x000000ff2200720c */ /* 0x000fda0003f06100 */
[----:B------:R-:W-:Y:S05]  /*0210*/  @!P0 BRA `(.L_x_0) ;  /* 0x0000013000008947 */ /* 0x000fea0003800000 */
[----:B0-----:R-:W-:Y:S01]  /*0220*/  MOV R2, 0x0 ;  /* 0x0000000000027802 */ /* 0x001fe20000000f00 */
[----:B------:R-:W-:Y:S01]  /*0230*/  IMAD.MOV.U32 R7, RZ, RZ, c[0x4][0x14] ;  /* 0x01000500ff077624 */ /* 0x000fe200078e00ff */
[----:B------:R-:W-:Y:S01]  /*0240*/  MOV R4, c[0x4][0x18] ;  /* 0x0100060000047a02 */ /* 0x000fe20000000f00 */
[----:B------:R-:W-:Y:S01]  /*0250*/  IMAD.MOV.U32 R12, RZ, RZ, 0x1 ;  /* 0x00000001ff0c7424 */ /* 0x000fe200078e00ff */
[----:B------:R-:W-:Y:S02]  /*0260*/  MOV R5, c[0x4][0x1c] ;  /* 0x0100070000057a02 */ /* 0x000fe40000000f00 */
[----:B------:R-:W0:Y:S01]  /*0270*/  LDC.64 R2, c[0x4][R2] ;  /* 0x0100000002027b82 */ /* 0x000e220000000a00 */
[----:B------:R-:W-:Y:S02]  /*0280*/  MOV R6, c[0x4][0x10] ;  /* 0x0100040000067a02 */ /* 0x000fe40000000f00 */
[----:B------:R-:W-:Y:S02]  /*0290*/  MOV R8, 0x2b ;  /* 0x0000002b00087802 */ /* 0x000fe40000000f00 */
[----:B------:R-:W-:-:S02]  /*02a0*/  MOV R10, c[0x4][0x8] ;  /* 0x01000200000a7a02 */ /* 0x000fc40000000f00 */
[----:B------:R-:W-:Y:S02]  /*02b0*/  MOV R11, c[0x4][0xc] ;  /* 0x01000300000b7a02 */ /* 0x000fe40000000f00 */
[----:B------:R-:W-:Y:S02]  /*02c0*/  MOV R13, RZ ;  /* 0x000000ff000d7202 */ /* 0x000fe40000000f00 */
[----:B------:R-:W-:-:S05]  /*02d0*/  LEPC R14 ;  /* 0x00000000000e734e */ /* 0x000fca0000000000 */
[----:B------:R-:W-:Y:S02]  /*02e0*/  MOV R9, 0x350 ;  /* 0x0000035000097802 */ /* 0x000fe40000000f00 */
[----:B------:R-:W-:Y:S02]  /*02f0*/  MOV R20, 0x2d0 ;  /* 0x000002d000147802 */ /* 0x000fe40000000f00 */
[----:B------:R-:W-:Y:S02]  /*0300*/  MOV R21, 0x0 ;  /* 0x0000000000157802 */ /* 0x000fe40000000f00 */
[----:B------:R-:W-:Y:S02]  /*0310*/  MOV R0, 0x0 ;  /* 0x0000000000007802 */ /* 0x000fe40000000f00 */
[----:B------:R-:W-:-:S04]  /*0320*/  IADD3 R20, P0, P2, -R20, R9, R14 ;  /* 0x0000000914147210 */ /* 0x000fc80007a1e10e */
[----:B------:R-:W-:-:S04]  /*0330*/  IADD3.X R21, ~R0, R21, R15, P0, P2 ;  /* 0x0000001500157210 */ /* 0x000fc800007e450f */
[----:B0----5:R-:W-:Y:S05]  /*0340*/  CALL.ABS.NOINC R2 ;  /* 0x0000000002007343 */ /* 0x021fea0003c00000 */
.L_x_0:
[----:B0-----:R-:W-:Y:S01]  /*0350*/  BAR.SYNC.DEFER_BLOCKING 0x0 ;  /* 0x0000000000007b1d */ /* 0x001fe20000010000 */
[----:B------:R-:W-:Y:S01]  /*0360*/  MOV R3, 0x600 ;  /* 0x0000060000037802 */ /* 0x000fe20000000f00 */
[----:B------:R-:W-:Y:S01]  /*0370*/  IMAD R7, R34, 0x600, RZ ;  /* 0x0000060022077824 */ /* 0x000fe200078e02ff */
[----:B------:R-:W-:-:S03]  /*0380*/  CS2R R4, SRZ ;  /* 0x0000000000047805 */ /* 0x000fc6000001ff00 */
[----:B------:R-:W-:-:S05]  /*0390*/  IMAD.WIDE.U32 R2, R32, R3, c[0x0][0x168] ;  /* 0x00005a0020027625 */ /* 0x000fca00078e0003 */
[----:B------:R-:W-:-:S04]  /*03a0*/  LEA R2, P0, R33, R2, 0x2 ;  /* 0x0000000221027211 */ /* 0x000fc800078010ff */
[----:B------:R-:W-:Y:S02]  /*03b0*/  IADD3.X R3, R3, R7, RZ, P0, !PT ;  /* 0x0000000703037210 */ /* 0x000fe400007fe4ff */
[----:B------:R-:W-:-:S06]  /*03c0*/  CS2R R6, SRZ ;  /* 0x0000000000067805 */ /* 0x000fcc000001ff00 */
[----:B------:R-:W2:Y:S01]  /*03d0*/  @!P1 LDG.E.128 R4, [R2.64] ;  /* 0x0000000402049981 */ /* 0x000ea2000c1e1d00 */
[C---:B------:R-:W-:Y:S02]  /*03e0*/  LOP3.LUT P0, RZ, R23.reuse, 0x1f, RZ, 0xc0, !PT ;  /* 0x0000001f17ff7812 */ /* 0x040fe4000780c0ff */
[----:B------:R-:W-:Y:S01]  /*03f0*/  ISETP.GE.U32.AND P2, PT, R23, 0x4, PT ;  /* 0x000000041700780c */ /* 0x000fe20003f46070 */
[----:B--2--5:R-:W-:Y:S01]  /*0400*/  FADD R8, R5, R29 ;  /* 0x0000001d05087221 */ /* 0x024fe20000000000 */
[----:B------:R-:W-:Y:S01]  /*0410*/  FADD R5, R4, R28 ;  /* 0x0000001c04057221 */ /* 0x000fe20000000000 */
[----:B------:R-:W-:Y:S01]  /*0420*/  FADD R9, R6, R30 ;  /* 0x0000001e06097221 */ /* 0x000fe20000000000 */
[----:B------:R-:W-:Y:S01]  /*0430*/  FADD R4, R7, R31 ;  /* 0x0000001f07047221 */ /* 0x000fe20000000000 */
[----:B------:R-:W-:Y:S01]  /*0440*/  FADD R25, R8, R25 ;  /* 0x0000001908197221 */ /* 0x000fe20000000000 */
[----:B------:R-:W-:Y:S01]  /*0450*/  FADD R24, R5, R24 ;  /* 0x0000001805187221 */ /* 0x000fe20000000000 */
[----:B------:R-:W-:Y:S01]  /*0460*/  FADD R26, R9, R26 ;  /* 0x0000001a091a7221 */ /* 0x000fe20000000000 */
[----:B------:R-:W-:Y:S01]  /*0470*/  FADD R27, R4, R27 ;  /* 0x0000001b041b7221 */ /* 0x000fe20000000000 */
[----:B------:R-:W-:-:S04]  /*0480*/  FMUL R5, R25, R25 ;  /* 0x0000001919057220 */ /* 0x000fc80000400000 */
[----:B------:R-:W-:-:S04]  /*0490*/  FFMA R5, R24, R24, R5 ;  /* 0x0000001818057223 */ /* 0x000fc80000000005 */
[----:B------:R-:W-:-:S04]  /*04a0*/  FFMA R2, R26, R26, R5 ;  /* 0x0000001a1a027223 */ /* 0x000fc80000000005 */
[----:B------:R-:W-:-:S05]  /*04b0*/  FFMA R2, R27, R27, R2 ;  /* 0x0000001b1b027223 */ /* 0x000fca0000000002 */
[----:B------:R-:W-:-:S05]  /*04c0*/  FSEL R2, R2, RZ, !P1 ;  /* 0x000000ff02027208 */ /* 0x000fca0004800000 */
[----:B------:R-:W0:Y:S02]  /*04d0*/  SHFL.BFLY PT, R3, R2, 0x10, 0x1f ;  /* 0x0e001f0002037f89 */ /* 0x000e2400000e0000 */
[----:B0-----:R-:W-:Y:S01]  /*04e0*/  FADD R3, R2, R3 ;  /* 0x0000000302037221 */ /* 0x001fe20000000000 */
[----:B------:R-:W-:-:S04]  /*04f0*/  SHF.R.U32.HI R2, RZ, 0x3, R23 ;  /* 0x00000003ff027819 */ /* 0x000fc80000011617 */
[----:B------:R-:W0:Y:S01]  /*0500*/  SHFL.BFLY PT, R4, R3, 0x8, 0x1f ;  /* 0x0d001f0003047f89 */ /* 0x000e2200000e0000 */
[----:B------:R-:W-:Y:S01]  /*0510*/  LOP3.LUT R2, R2, 0xc, RZ, 0xc0, !PT ;  /* 0x0000000c02027812 */ /* 0x000fe200078ec0ff */
[----:B0-----:R-:W-:-:S05]  /*0520*/  FADD R4, R3, R4 ;  /* 0x0000000403047221 */ /* 0x001fca0000000000 */
[----:B------:R-:W0:Y:S02]  /*0530*/  SHFL.BFLY PT, R5, R4, 0x4, 0x1f ;  /* 0x0c801f0004057f89 */ /* 0x000e2400000e0000 */
[----:B0-----:R-:W-:-:S05]  /*0540*/  FADD R5, R4, R5 ;  /* 0x0000000504057221 */ /* 0x001fca0000000000 */
[----:B------:R-:W0:Y:S02]  /*0550*/  SHFL.BFLY PT, R6, R5, 0x2, 0x1f ;  /* 0x0c401f0005067f89 */ /* 0x000e2400000e0000 */
[----:B0-----:R-:W-:-:S05]  /*0560*/  FADD R6, R5, R6 ;  /* 0x0000000605067221 */ /* 0x001fca0000000000 */
[----:B------:R-:W0:Y:S02]  /*0570*/  SHFL.BFLY PT, R7, R6, 0x1, 0x1f ;  /* 0x0c201f0006077f89 */ /* 0x000e2400000e0000 */
[----:B0-----:R-:W-:-:S05]  /*0580*/  FADD R7, R6, R7 ;  /* 0x0000000706077221 */ /* 0x001fca0000000000 */
[----:B------:R0:W-:Y:S04]  /*0590*/  @!P0 STS [R2], R7 ;  /* 0x0000000702008388 */ /* 0x0001e80000000800 */
[----:B------:R-:W-:Y:S01]  /*05a0*/  BAR.SYNC.DEFER_BLOCKING 0x0 ;  /* 0x0000000000007b1d */ /* 0x000fe20000010000 */
[----:B------:R-:W-:Y:S02]  /*05b0*/  ISETP.NE.AND P0, PT, R23, RZ, PT ;  /* 0x000000ff1700720c */ /* 0x000fe40003f05270 */
[----:B0-----:R-:W-:Y:S02]  /*05c0*/  MOV R2, 0x3b2aaaab ;  /* 0x3b2aaaab00027802 */ /* 0x001fe40000000f00 */
[----:B------:R-:W-:Y:S01]  /*05d0*/  SHF.R.S32.HI R7, RZ, 0x1f, R22 ;  /* 0x0000001fff077819 */ /* 0x000fe20000011416 */
[----:B------:R-:W0:Y:S04]  /*05e0*/  @!P2 LDS R0, [R23.X4] ;  /* 0x000000001700a984 */ /* 0x000e280000004800 */
[----:B0-----:R-:W0:Y:S02]  /*05f0*/  SHFL.BFLY PT, R3, R0, 0x2, 0x1f ;  /* 0x0c401f0000037f89 */ /* 0x001e2400000e0000 */
[----:B0-----:R-:W-:-:S05]  /*0600*/  FADD R3, R0, R3 ;  /* 0x0000000300037221 */ /* 0x001fca0000000000 */
[----:B------:R-:W0:Y:S02]  /*0610*/  SHFL.BFLY PT, R4, R3, 0x1, 0x1f ;  /* 0x0c201f0003047f89 */ /* 0x000e2400000e0000 */
[----:B0-----:R-:W-:-:S05]  /*0620*/  FADD R4, R3, R4 ;  /* 0x0000000403047221 */ /* 0x001fca0000000000 */
[----:B------:R-:W-:Y:S04]  /*0630*/  @!P0 STS [R23.X4], R4 ;  /* 0x0000000417008388 */ /* 0x000fe80000004800 */
[----:B------:R-:W-:Y:S06]  /*0640*/  BAR.SYNC.DEFER_BLOCKING 0x0 ;  /* 0x0000000000007b1d */ /* 0x000fec0000010000 */
[----:B------:R-:W0:Y:S02]  /*0650*/  LDS R5, [RZ] ;  /* 0x00000000ff057984 */ /* 0x000e240000000800 */
[----:B0-----:R-:W-:-:S04]  /*0660*/  FADD R5, RZ, R5 ;  /* 0x00000005ff057221 */ /* 0x001fc80000000000 */
[----:B------:R-:W-:Y:S01]  /*0670*/  FFMA R5, R5, R2, 9.9999999747524270788e-07 ;  /* 0x358637bd05057423 */ /* 0x000fe20000000002 */
[----:B------:R-:W-:-:S04]  /*0680*/  LEA R2, P0, R22, c[0x0][0x188], 0x2 ;  /* 0x0000620016027a11 */ /* 0x000fc800078010ff */
[----:B------:R-:W-:Y:S01]  /*0690*/  LEA.HI.X R3, R22, c[0x0][0x18c], R7, 0x2, P0 ;  /* 0x0000630016037a11 */ /* 0x000fe200000f1407 */
[----:B------:R-:W0:Y:S02]  /*06a0*/  MUFU.RSQ R5, R5 ;  /* 0x0000000500057308 */ /* 0x000e240000001400 */
[-C--:B0-----:R-:W-:Y:S01]  /*06b0*/  FMUL R7, R24, R5.reuse ;  /* 0x0000000518077220 */ /* 0x081fe20000400000 */
[-C--:B------:R-:W-:Y:S01]  /*06c0*/  FMUL R0, R25, R5.reuse ;  /* 0x0000000519007220 */ /* 0x080fe20000400000 */
[-C--:B------:R-:W-:Y:S01]  /*06d0*/  FMUL R9, R26, R5.reuse ;  /* 0x000000051a097220 */ /* 0x080fe20000400000 */
[----:B------:R-:W-:Y:S01]  /*06e0*/  FMUL R4, R27, R5 ;  /* 0x000000051b047220 */ /* 0x000fe20000400000 */
[----:B------:R-:W-:Y:S01]  /*06f0*/  FMUL R16, R7, R16 ;  /* 0x0000001007107220 */ /* 0x000fe20000400000 */
[----:B------:R-:W-:Y:S01]  /*0700*/  FMUL R17, R0, R17 ;  /* 0x0000001100117220 */ /* 0x000fe20000400000 */
[----:B------:R-:W-:Y:S01]  /*0710*/  FMUL R18, R9, R18 ;  /* 0x0000001209127220 */ /* 0x000fe20000400000 */
[----:B------:R-:W-:Y:S01]  /*0720*/  FMUL R19, R4, R19 ;  /* 0x0000001304137220 */ /* 0x000fe20000400000 */
[----:B------:R-:W-:Y:S06]  /*0730*/  @P1 EXIT ;  /* 0x000000000000194d */ /* 0x000fec0003800000 */
[----:B------:R-:W-:Y:S01]  /*0740*/  STG.E.128 [R2.64], R16 ;  /* 0x0000001002007986 */ /* 0x000fe2000c101d04 */
[----:B------:R-:W-:Y:S05]  /*0750*/  EXIT ;  /* 0x000000000000794d */ /* 0x000fea0003800000 */
.L_x_1:
[----:B------:R-:W-:-:S00]  /*0760*/  BRA `(.L_x_1) ;  /* 0xfffffff000007947 */ /* 0x000fc0000383ffff */
[----:B------:R-:W-:-:S00]  /*0770*/  NOP ;  /* 0x0000000000007918 */ /* 0x000fc00000000000 */
        /* <DEDUP_REMOVED lines=8> */
.L_x_2:


//--------------------- .nv.global.init           --------------------------
	.section	.nv.global.init,"aw",@progbits
.nv.global.init:
	.type		assertFunc_0,@object
	.size		assertFunc_0,(_$_str - assertFunc_0)
assertFunc_0:
        /*0000*/ 	.byte	0x75, 0x6e, 0x6b, 0x6e, 0x6f, 0x77, 0x6e, 0x00
	.type		_$_str,@object
	.size		_$_str,(assertMessage_0 - _$_str)
_$_str:
        /*0008*/ 	.byte	0x5f, 0x5f, 0x43, 0x55, 0x44, 0x41, 0x5f, 0x46, 0x54, 0x5a, 0x00
	.type		assertMessage_0,@object
	.size		assertMessage_0,(assertFile_0 - assertMessage_0)
assertMessage_0:
        /*0013*/ 	.byte	0x69, 0x6e, 0x64, 0x65, 0x78, 0x20, 0x6f, 0x75, 0x74, 0x20, 0x6f, 0x66, 0x20, 0x62, 0x6f, 0x75
        /*0023*/ 	.byte	0x6e, 0x64, 0x73, 0x3a, 0x20, 0x30, 0x20, 0x3c, 0x3d, 0x20, 0x74, 0x6d, 0x70, 0x34, 0x20, 0x3c
        /*0033*/ 	.byte	0x20, 0x33, 0x32, 0x31, 0x32, 0x38, 0x00
	.type		assertFile_0,@object
	.size		assertFile_0,(.L_1 - assertFile_0)
assertFile_0:
        /* <DEDUP_REMOVED lines=8> */
.L_1:


//--------------------- .nv.shared.triton_per_fused_add_embedding_mean_mul_pow_rsqrt_8 --------------------------
	.section	.nv.shared.triton_per_fused_add_embedding_mean_mul_pow_rsqrt_8,"aw",@nobits
	.sectionflags	@""
	.align	16


//--------------------- SYMBOLS --------------------------

	.type		__assertfail,@function
